	.headerflags	@"EF_CUDA_TEXMODE_UNIFIED EF_CUDA_64BIT_ADDRESS EF_CUDA_ACCELERATORS EF_CUDA_SM90 EF_CUDA_VIRTUAL_SM(EF_CUDA_SM90)"
	.elftype	@"ET_EXEC"


//--------------------- .nv.info                  --------------------------
	.section	.nv.info,"",@"SHT_CUDA_INFO"
	.align	4


	//----- nvinfo : EIATTR_REGCOUNT
	.align		4
        /*0000*/ 	.byte	0x04, 0x2f
        /*0002*/ 	.short	(.L_1 - .L_0)
	.align		4
.L_0:
        /*0004*/ 	.word	index@(triton_poi_fused__unsafe_index_add_mul_sub_31)
        /*0008*/ 	.word	0x00000018


	//----- nvinfo : EIATTR_MIN_STACK_SIZE
	.align		4
.L_1:
        /*000c*/ 	.byte	0x04, 0x12
        /*000e*/ 	.short	(.L_3 - .L_2)
	.align		4
.L_2:
        /*0010*/ 	.word	index@(triton_poi_fused__unsafe_index_add_mul_sub_31)
        /*0014*/ 	.word	0x00000000


	//----- nvinfo : EIATTR_FRAME_SIZE
	.align		4
.L_3:
        /*0018*/ 	.byte	0x04, 0x11
        /*001a*/ 	.short	(.L_5 - .L_4)
	.align		4
.L_4:
        /*001c*/ 	.word	index@(triton_poi_fused__unsafe_index_add_mul_sub_31)
        /*0020*/ 	.word	0x00000000


	//----- nvinfo : EIATTR_MIN_STACK_SIZE
	.align		4
.L_5:
        /*0024*/ 	.byte	0x04, 0x12
        /*0026*/ 	.short	(.L_7 - .L_6)
	.align		4
.L_6:
        /*0028*/ 	.word	index@(triton_poi_fused__unsafe_index_add_mul_sub_31)
        /*002c*/ 	.word	0x00000000
.L_7:


//--------------------- .nv.info.triton_poi_fused__unsafe_index_add_mul_sub_31 --------------------------
	.section	.nv.info.triton_poi_fused__unsafe_index_add_mul_sub_31,"",@"SHT_CUDA_INFO"
	.sectionflags	@""
	.align	4


	//----- nvinfo : EIATTR_CUDA_API_VERSION
	.align		4
        /*0000*/ 	.byte	0x04, 0x37
        /*0002*/ 	.short	(.L_9 - .L_8)
.L_8:
        /*0004*/ 	.word	0x0000007c


	//----- nvinfo : EIATTR_KPARAM_INFO
	.align		4
.L_9:
        /*0008*/ 	.byte	0x04, 0x17
        /*000a*/ 	.short	(.L_11 - .L_10)
.L_10:
        /*000c*/ 	.word	0x00000000
        /*0010*/ 	.short	0x0006
        /*0012*/ 	.short	0x0030
        /*0014*/ 	.byte	0x00, 0xf0, 0x11, 0x00


	//----- nvinfo : EIATTR_KPARAM_INFO
	.align		4
.L_11:
        /*0018*/ 	.byte	0x04, 0x17
        /*001a*/ 	.short	(.L_13 - .L_12)
.L_12:
        /*001c*/ 	.word	0x00000000
        /*0020*/ 	.short	0x0005
        /*0022*/ 	.short	0x0028
        /*0024*/ 	.byte	0x00, 0xf4, 0x21, 0x00


	//----- nvinfo : EIATTR_KPARAM_INFO
	.align		4
.L_13:
        /*0028*/ 	.byte	0x04, 0x17
        /*002a*/ 	.short	(.L_15 - .L_14)
.L_14:
        /*002c*/ 	.word	0x00000000
        /*0030*/ 	.short	0x0004
        /*0032*/ 	.short	0x0020
        /*0034*/ 	.byte	0x00, 0xf4, 0x21, 0x00


	//----- nvinfo : EIATTR_KPARAM_INFO
	.align		4
.L_15:
        /*0038*/ 	.byte	0x04, 0x17
        /*003a*/ 	.short	(.L_17 - .L_16)
.L_16:
        /*003c*/ 	.word	0x00000000
        /*0040*/ 	.short	0x0003
        /*0042*/ 	.short	0x0018
        /*0044*/ 	.byte	0x00, 0xf4, 0x21, 0x00


	//----- nvinfo : EIATTR_KPARAM_INFO
	.align		4
.L_17:
        /*0048*/ 	.byte	0x04, 0x17
        /*004a*/ 	.short	(.L_19 - .L_18)
.L_18:
        /*004c*/ 	.word	0x00000000
        /*0050*/ 	.short	0x0002
        /*0052*/ 	.short	0x0010
        /*0054*/ 	.byte	0x00, 0xf4, 0x21, 0x00


	//----- nvinfo : EIATTR_KPARAM_INFO
	.align		4
.L_19:
        /*0058*/ 	.byte	0x04, 0x17
        /*005a*/ 	.short	(.L_21 - .L_20)
.L_20:
        /*005c*/ 	.word	0x00000000
        /*0060*/ 	.short	0x0001
        /*0062*/ 	.short	0x0008
        /*0064*/ 	.byte	0x00, 0xf4, 0x21, 0x00


	//----- nvinfo : EIATTR_KPARAM_INFO
	.align		4
.L_21:
        /*0068*/ 	.byte	0x04, 0x17
        /*006a*/ 	.short	(.L_23 - .L_22)
.L_22:
        /*006c*/ 	.word	0x00000000
        /*0070*/ 	.short	0x0000
        /*0072*/ 	.short	0x0000
        /*0074*/ 	.byte	0x00, 0xf4, 0x21, 0x00


	//----- nvinfo : EIATTR_SPARSE_MMA_MASK
	.align		4
.L_23:
        /*0078*/ 	.byte	0x03, 0x50
        /*007a*/ 	.short	0x0000


	//----- nvinfo : EIATTR_MAXREG_COUNT
	.align		4
        /*007c*/ 	.byte	0x03, 0x1b
        /*007e*/ 	.short	0x00ff


	//----- nvinfo : EIATTR_EXIT_INSTR_OFFSETS
	.align		4
        /*0080*/ 	.byte	0x04, 0x1c
        /*0082*/ 	.short	(.L_25 - .L_24)


	//   ....[0]....
.L_24:
        /*0084*/ 	.word	0x000005b0


	//----- nvinfo : EIATTR_REQNTID
	.align		4
.L_25:
        /*0088*/ 	.byte	0x04, 0x10
        /*008a*/ 	.short	(.L_27 - .L_26)
.L_26:
        /*008c*/ 	.word	0x00000100
        /*0090*/ 	.word	0x00000001
        /*0094*/ 	.word	0x00000001


	//----- nvinfo : EIATTR_CBANK_PARAM_SIZE
	.align		4
.L_27:
        /*0098*/ 	.byte	0x03, 0x19
        /*009a*/ 	.short	0x0034


	//----- nvinfo : EIATTR_PARAM_CBANK
	.align		4
        /*009c*/ 	.byte	0x04, 0x0a
        /*009e*/ 	.short	(.L_29 - .L_28)
	.align		4
.L_28:
        /*00a0*/ 	.word	index@(.nv.constant0.triton_poi_fused__unsafe_index_add_mul_sub_31)
        /*00a4*/ 	.short	0x0210
        /*00a6*/ 	.short	0x0034


	//----- nvinfo : EIATTR_SW_WAR
	.align		4
.L_29:
        /*00a8*/ 	.byte	0x04, 0x36
        /*00aa*/ 	.short	(.L_31 - .L_30)
.L_30:
        /*00ac*/ 	.word	0x00000008
.L_31:


//--------------------- .nv.callgraph             --------------------------
	.section	.nv.callgraph,"",@"SHT_CUDA_CALLGRAPH"
	.align	4
	.sectionentsize	8
	.align		4
        /*0000*/ 	.word	0x00000000
	.align		4
        /*0004*/ 	.word	0xffffffff
	.align		4
        /*0008*/ 	.word	0x00000000
	.align		4
        /*000c*/ 	.word	0xfffffffe
	.align		4
        /*0010*/ 	.word	0x00000000
	.align		4
        /*0014*/ 	.word	0xfffffffd
	.align		4
        /*0018*/ 	.word	0x00000000
	.align		4
        /*001c*/ 	.word	0xfffffffc


//--------------------- .text.triton_poi_fused__unsafe_index_add_mul_sub_31 --------------------------
	.section	.text.triton_poi_fused__unsafe_index_add_mul_sub_31,"ax",@progbits
	.align	128
        .global         triton_poi_fused__unsafe_index_add_mul_sub_31
        .type           triton_poi_fused__unsafe_index_add_mul_sub_31,@function
        .size           triton_poi_fused__unsafe_index_add_mul_sub_31,(.L_x_1 - triton_poi_fused__unsafe_index_add_mul_sub_31)
        .other          triton_poi_fused__unsafe_index_add_mul_sub_31,@"STO_CUDA_ENTRY STV_DEFAULT"
triton_poi_fused__unsafe_index_add_mul_sub_31:
.text.triton_poi_fused__unsafe_index_add_mul_sub_31:
[----:B------:R-:W-:Y:S01]  /*0000*/  LDC R1, c[0x0][0x28] ;  /* 0x00000a00ff017b82 */ /* 0x000fe20000000800 */
[----:B------:R-:W1:Y:S07]  /*0010*/  S2R R0, SR_TID.X ;  /* 0x0000000000007919 */ /* 0x000e6e0000002100 */
[----:B------:R-:W2:Y:S01]  /*0020*/  LDC.64 R8, c[0x0][0x218] ;  /* 0x00008600ff087b82 */ /* 0x000ea20000000a00 */
[----:B------:R-:W-:Y:S01]  /*0030*/  ULDC.64 UR4, c[0x0][0x208] ;  /* 0x0000820000047ab9 */ /* 0x000fe20000000a00 */
[----:B------:R-:W-:Y:S01]  /*0040*/  ULDC.64 UR6, c[0x0][0x220] ;  /* 0x0000880000067ab9 */ /* 0x000fe20000000a00 */
[----:B------:R-:W3:Y:S05]  /*0050*/  S2R R3, SR_CTAID.X ;  /* 0x0000000000037919 */ /* 0x000eea0000002500 */
[----:B------:R-:W4:Y:S08]  /*0060*/  LDC.64 R4, c[0x0][0x228] ;  /* 0x00008a00ff047b82 */ /* 0x000f300000000a00 */
[----:B------:R-:W5:Y:S01]  /*0070*/  LDC.64 R12, c[0x0][0x210] ;  /* 0x00008400ff0c7b82 */ /* 0x000f620000000a00 */
[----:B-1----:R-:W-:-:S05]  /*0080*/  IMAD.SHL.U32 R0, R0, 0x2, RZ ;  /* 0x0000000200007824 */ /* 0x002fca00078e00ff */
[----:B------:R-:W-:-:S05]  /*0090*/  LOP3.LUT R0, R0, 0x1fe, RZ, 0xc0, !PT ;  /* 0x000001fe00007812 */ /* 0x000fca00078ec0ff */
[----:B---3--:R-:W-:-:S04]  /*00a0*/  IMAD R0, R3, 0x200, R0 ;  /* 0x0000020003007824 */ /* 0x008fc800078e0200 */
[----:B------:R-:W-:-:S05]  /*00b0*/  IMAD.HI R2, R0, 0x66666667, RZ ;  /* 0x6666666700027827 */ /* 0x000fca00078e02ff */
[----:B------:R-:W-:-:S04]  /*00c0*/  SHF.R.U32.HI R3, RZ, 0x1f, R2 ;  /* 0x0000001fff037819 */ /* 0x000fc80000011602 */
[----:B------:R-:W-:-:S05]  /*00d0*/  LEA.HI.SX32 R3, R2, R3, 0x1c ;  /* 0x0000000302037211 */ /* 0x000fca00078fe2ff */
[----:B------:R-:W-:-:S04]  /*00e0*/  IMAD R2, R3, -0x28, R0 ;  /* 0xffffffd803027824 */ /* 0x000fc800078e0200 */
[----:B--2---:R-:W-:-:S06]  /*00f0*/  IMAD.WIDE R8, R2, 0x8, R8 ;  /* 0x0000000802087825 */ /* 0x004fcc00078e0208 */
[----:B------:R-:W2:Y:S01]  /*0100*/  LDG.E.EL.128 R8, desc[UR4][R8.64] ;  /* 0x0000000408087981 */ /* 0x000ea2000c2e1d00 */
[----:B------:R-:W-:-:S04]  /*0110*/  IMAD.HI R6, R3, 0x66666667, RZ ;  /* 0x6666666703067827 */ /* 0x000fc800078e02ff */
[----:B----4-:R-:W-:Y:S01]  /*0120*/  IMAD.WIDE R4, R2, 0x8, R4 ;  /* 0x0000000802047825 */ /* 0x010fe200078e0204 */
[----:B------:R-:W-:-:S04]  /*0130*/  SHF.R.U32.HI R7, RZ, 0x1f, R6 ;  /* 0x0000001fff077819 */ /* 0x000fc80000011606 */
[----:B------:R-:W-:-:S05]  /*0140*/  LEA.HI.SX32 R6, R6, R7, 0x1c ;  /* 0x0000000706067211 */ /* 0x000fca00078fe2ff */
[----:B------:R-:W-:Y:S02]  /*0150*/  IMAD R3, R6, -0x28, R3 ;  /* 0xffffffd806037824 */ /* 0x000fe400078e0203 */
[----:B------:R-:W3:Y:S02]  /*0160*/  LDG.E.EL.128 R4, desc[UR4][R4.64] ;  /* 0x0000000404047981 */ /* 0x000ee4000c2e1d00 */
[----:B-----5:R-:W-:-:S06]  /*0170*/  IMAD.WIDE R12, R3, 0x8, R12 ;  /* 0x00000008030c7825 */ /* 0x020fcc00078e020c */
[----:B------:R-:W4:Y:S01]  /*0180*/  LDG.E.EL.64 R12, desc[UR4][R12.64] ;  /* 0x000000040c0c7981 */ /* 0x000f22000c2e1b00 */
[----:B------:R-:W-:-:S05]  /*0190*/  IMAD.HI R3, R0, 0x51eb851f, RZ ;  /* 0x51eb851f00037827 */ /* 0x000fca00078e02ff */
[----:B------:R-:W-:-:S04]  /*01a0*/  SHF.R.U32.HI R14, RZ, 0x1f, R3 ;  /* 0x0000001fff0e7819 */ /* 0x000fc80000011603 */
[----:B------:R-:W-:-:S05]  /*01b0*/  LEA.HI.SX32 R3, R3, R14, 0x17 ;  /* 0x0000000e03037211 */ /* 0x000fca00078fbaff */
[----:B------:R-:W-:Y:S01]  /*01c0*/  IMAD R3, R3, 0x3a24, RZ ;  /* 0x00003a2403037824 */ /* 0x000fe200078e02ff */
[----:B--2---:R-:W-:Y:S02]  /*01d0*/  IADD3 R15, P1, R8, 0x7a, RZ ;  /* 0x0000007a080f7810 */ /* 0x004fe40007f3e0ff */
[----:B------:R-:W-:Y:S02]  /*01e0*/  ISETP.GE.AND P0, PT, R9, RZ, PT ;  /* 0x000000ff0900720c */ /* 0x000fe40003f06270 */
[----:B------:R-:W-:Y:S01]  /*01f0*/  IADD3 R17, P2, R10, 0x7a, RZ ;  /* 0x0000007a0a117810 */ /* 0x000fe20007f5e0ff */
[----:B------:R-:W-:Y:S01]  /*0200*/  IMAD.X R19, RZ, RZ, R9, P1 ;  /* 0x000000ffff137224 */ /* 0x000fe200008e0609 */
[----:B------:R-:W-:Y:S02]  /*0210*/  ISETP.GE.AND P1, PT, R11, RZ, PT ;  /* 0x000000ff0b00720c */ /* 0x000fe40003f26270 */
[----:B------:R-:W-:Y:S02]  /*0220*/  SEL R15, R15, R8, !P0 ;  /* 0x000000080f0f7207 */ /* 0x000fe40004000000 */
[----:B------:R-:W-:Y:S01]  /*0230*/  SEL R18, R19, R9, !P0 ;  /* 0x0000000913127207 */ /* 0x000fe20004000000 */
[----:B------:R-:W-:Y:S01]  /*0240*/  IMAD.X R19, RZ, RZ, R11, P2 ;  /* 0x000000ffff137224 */ /* 0x000fe200010e060b */
[----:B------:R-:W-:-:S02]  /*0250*/  SEL R9, R17, R10, !P1 ;  /* 0x0000000a11097207 */ /* 0x000fc40004800000 */
[----:B------:R-:W-:Y:S02]  /*0260*/  LEA R10, P0, R15, UR6, 0x2 ;  /* 0x000000060f0a7c11 */ /* 0x000fe4000f8010ff */
[----:B------:R-:W-:Y:S02]  /*0270*/  SEL R16, R19, R11, !P1 ;  /* 0x0000000b13107207 */ /* 0x000fe40004800000 */
[----:B------:R-:W-:Y:S02]  /*0280*/  LEA R8, P1, R9, UR6, 0x2 ;  /* 0x0000000609087c11 */ /* 0x000fe4000f8210ff */
[----:B------:R-:W-:Y:S02]  /*0290*/  LEA.HI.X R11, R15, UR7, R18, 0x2, P0 ;  /* 0x000000070f0b7c11 */ /* 0x000fe400080f1412 */
[----:B---3--:R-:W-:Y:S02]  /*02a0*/  IADD3 R15, P2, R4, 0x7a, RZ ;  /* 0x0000007a040f7810 */ /* 0x008fe40007f5e0ff */
[----:B------:R-:W-:-:S02]  /*02b0*/  LEA.HI.X R9, R9, UR7, R16, 0x2, P1 ;  /* 0x0000000709097c11 */ /* 0x000fc400088f1410 */
[----:B------:R-:W-:Y:S01]  /*02c0*/  IADD3 R17, P1, R6, 0x7a, RZ ;  /* 0x0000007a06117810 */ /* 0x000fe20007f3e0ff */
[----:B------:R-:W-:Y:S01]  /*02d0*/  IMAD.X R21, RZ, RZ, R5, P2 ;  /* 0x000000ffff157224 */ /* 0x000fe200010e0605 */
[----:B------:R-:W-:Y:S02]  /*02e0*/  ISETP.GE.AND P0, PT, R5, RZ, PT ;  /* 0x000000ff0500720c */ /* 0x000fe40003f06270 */
[----:B------:R-:W-:Y:S01]  /*02f0*/  ISETP.GE.AND P2, PT, R7, RZ, PT ;  /* 0x000000ff0700720c */ /* 0x000fe20003f46270 */
[----:B------:R-:W-:Y:S01]  /*0300*/  IMAD.X R19, RZ, RZ, R7, P1 ;  /* 0x000000ffff137224 */ /* 0x000fe200008e0607 */
[----:B------:R-:W-:Y:S02]  /*0310*/  SEL R15, R15, R4, !P0 ;  /* 0x000000040f0f7207 */ /* 0x000fe40004000000 */
[----:B------:R-:W-:Y:S02]  /*0320*/  SEL R4, R17, R6, !P2 ;  /* 0x0000000611047207 */ /* 0x000fe40005000000 */
[----:B------:R-:W-:-:S02]  /*0330*/  SEL R16, R21, R5, !P0 ;  /* 0x0000000515107207 */ /* 0x000fc40004000000 */
[----:B----4-:R-:W-:Y:S02]  /*0340*/  IADD3 R5, P1, R12, 0x7a, RZ ;  /* 0x0000007a0c057810 */ /* 0x010fe40007f3e0ff */
[----:B------:R-:W-:Y:S02]  /*0350*/  SEL R7, R19, R7, !P2 ;  /* 0x0000000713077207 */ /* 0x000fe40005000000 */
[----:B------:R-:W-:Y:S02]  /*0360*/  ISETP.GE.AND P0, PT, R13, RZ, PT ;  /* 0x000000ff0d00720c */ /* 0x000fe40003f06270 */
[C---:B------:R-:W-:Y:S02]  /*0370*/  LEA R6, P2, R4.reuse, UR6, 0x2 ;  /* 0x0000000604067c11 */ /* 0x040fe4000f8410ff */
[----:B------:R-:W-:Y:S02]  /*0380*/  SEL R17, R5, R12, !P0 ;  /* 0x0000000c05117207 */ /* 0x000fe40004000000 */
[----:B------:R-:W-:-:S02]  /*0390*/  LEA.HI.X R7, R4, UR7, R7, 0x2, P2 ;  /* 0x0000000704077c11 */ /* 0x000fc400090f1407 */
[----:B------:R-:W1:Y:S01]  /*03a0*/  LDC.64 R4, c[0x0][0x230] ;  /* 0x00008c00ff047b82 */ /* 0x000e620000000a00 */
[----:B------:R-:W-:Y:S01]  /*03b0*/  IADD3.X R19, RZ, R13, RZ, P1, !PT ;  /* 0x0000000dff137210 */ /* 0x000fe20000ffe4ff */
[----:B------:R-:W-:Y:S01]  /*03c0*/  IMAD.WIDE.U32 R10, R17, 0x1e8, R10 ;  /* 0x000001e8110a7825 */ /* 0x000fe200078e000a */
[----:B------:R-:W-:Y:S02]  /*03d0*/  LEA R14, P1, R15, UR6, 0x2 ;  /* 0x000000060f0e7c11 */ /* 0x000fe4000f8210ff */
[----:B------:R-:W-:Y:S01]  /*03e0*/  SEL R12, R19, R13, !P0 ;  /* 0x0000000d130c7207 */ /* 0x000fe20004000000 */
[----:B------:R-:W-:Y:S01]  /*03f0*/  IMAD.WIDE.U32 R6, R17, 0x1e8, R6 ;  /* 0x000001e811067825 */ /* 0x000fe200078e0006 */
[----:B------:R-:W-:-:S03]  /*0400*/  LEA.HI.X R15, R15, UR7, R16, 0x2, P1 ;  /* 0x000000070f0f7c11 */ /* 0x000fc600088f1410 */
[----:B------:R-:W-:Y:S02]  /*0410*/  IMAD R19, R12, 0x1e8, RZ ;  /* 0x000001e80c137824 */ /* 0x000fe400078e02ff */
[----:B------:R-:W-:Y:S01]  /*0420*/  IMAD.WIDE.U32 R12, R17, 0x1e8, R8 ;  /* 0x000001e8110c7825 */ /* 0x000fe200078e0008 */
[----:B------:R-:W-:-:S03]  /*0430*/  MOV R8, R10 ;  /* 0x0000000a00087202 */ /* 0x000fc60000000f00 */
[----:B------:R-:W-:-:S04]  /*0440*/  IMAD.WIDE.U32 R14, R17, 0x1e8, R14 ;  /* 0x000001e8110e7825 */ /* 0x000fc800078e000e */
[----:B------:R-:W-:Y:S02]  /*0450*/  IMAD.IADD R13, R19, 0x1, R13 ;  /* 0x00000001130d7824 */ /* 0x000fe400078e020d */
[----:B------:R-:W-:Y:S02]  /*0460*/  IMAD.IADD R9, R11, 0x1, R19 ;  /* 0x000000010b097824 */ /* 0x000fe400078e0213 */
[C---:B------:R-:W-:Y:S02]  /*0470*/  IMAD.IADD R15, R19.reuse, 0x1, R15 ;  /* 0x00000001130f7824 */ /* 0x040fe400078e020f */
[----:B------:R-:W-:Y:S02]  /*0480*/  IMAD.IADD R17, R19, 0x1, R7 ;  /* 0x0000000113117824 */ /* 0x000fe400078e0207 */
[----:B------:R-:W-:Y:S02]  /*0490*/  IMAD.MOV.U32 R16, RZ, RZ, R6 ;  /* 0x000000ffff107224 */ /* 0x000fe400078e0006 */
[----:B------:R-:W-:-:S04]  /*04a0*/  IMAD.WIDE R10, R3, 0x4, R12 ;  /* 0x00000004030a7825 */ /* 0x000fc800078e020c */
[C---:B------:R-:W-:Y:S02]  /*04b0*/  IMAD.WIDE R8, R3.reuse, 0x4, R8 ;  /* 0x0000000403087825 */ /* 0x040fe400078e0208 */
[----:B------:R-:W2:Y:S02]  /*04c0*/  LDG.E.EL R10, desc[UR4][R10.64] ;  /* 0x000000040a0a7981 */ /* 0x000ea4000c2e1900 */
[C---:B------:R-:W-:Y:S02]  /*04d0*/  IMAD.WIDE R6, R3.reuse, 0x4, R14 ;  /* 0x0000000403067825 */ /* 0x040fe400078e020e */
[----:B------:R-:W3:Y:S02]  /*04e0*/  LDG.E.EL R9, desc[UR4][R8.64] ;  /* 0x0000000408097981 */ /* 0x000ee4000c2e1900 */
[----:B------:R-:W-:Y:S02]  /*04f0*/  IMAD.WIDE R12, R3, 0x4, R16 ;  /* 0x00000004030c7825 */ /* 0x000fe400078e0210 */
[----:B------:R-:W3:Y:S02]  /*0500*/  LDG.E.EL R6, desc[UR4][R6.64] ;  /* 0x0000000406067981 */ /* 0x000ee4000c2e1900 */
[----:B-1----:R-:W-:-:S02]  /*0510*/  IMAD.WIDE R4, R2, 0x4, R4 ;  /* 0x0000000402047825 */ /* 0x002fc400078e0204 */
[----:B------:R-:W2:Y:S01]  /*0520*/  LDG.E.EL R13, desc[UR4][R12.64] ;  /* 0x000000040c0d7981 */ /* 0x000ea2000c2e1900 */
[----:B------:R-:W1:Y:S03]  /*0530*/  LDC.64 R2, c[0x0][0x238] ;  /* 0x00008e00ff027b82 */ /* 0x000e660000000a00 */
[----:B------:R-:W4:Y:S01]  /*0540*/  LDG.E.EL.64 R4, desc[UR4][R4.64] ;  /* 0x0000000404047981 */ /* 0x000f22000c2e1b00 */
[----:B-1----:R-:W-:-:S04]  /*0550*/  IMAD.WIDE R2, R0, 0x4, R2 ;  /* 0x0000000400027825 */ /* 0x002fc800078e0202 */
[----:B---3--:R-:W-:Y:S01]  /*0560*/  FADD R14, -R9, R6 ;  /* 0x00000006090e7221 */ /* 0x008fe20000000100 */
[----:B--2---:R-:W-:-:S03]  /*0570*/  FADD R15, -R10, R13 ;  /* 0x0000000d0a0f7221 */ /* 0x004fc60000000100 */
[----:B----4-:R-:W-:Y:S01]  /*0580*/  FFMA R14, R4, R14, R9 ;  /* 0x0000000e040e7223 */ /* 0x010fe20000000009 */
[----:B------:R-:W-:-:S05]  /*0590*/  FFMA R15, R5, R15, R10 ;  /* 0x0000000f050f7223 */ /* 0x000fca000000000a */
[----:B------:R-:W-:Y:S01]  /*05a0*/  STG.E.64 desc[UR4][R2.64], R14 ;  /* 0x0000000e02007986 */ /* 0x000fe2000c101b04 */
[----:B------:R-:W-:Y:S05]  /*05b0*/  EXIT ;  /* 0x000000000000794d */ /* 0x000fea0003800000 */
.L_x_0:
[----:B------:R-:W-:-:S00]  /*05c0*/  BRA `(.L_x_0) ;  /* 0xfffffffc00fc7947 */ /* 0x000fc0000383ffff */
[----:B------:R-:W-:-:S00]  /*05d0*/  NOP ;  /* 0x0000000000007918 */ /* 0x000fc00000000000 */
        /* <DEDUP_REMOVED lines=10> */
.L_x_1:


//--------------------- .nv.constant0.triton_poi_fused__unsafe_index_add_mul_sub_31 --------------------------
	.section	.nv.constant0.triton_poi_fused__unsafe_index_add_mul_sub_31,"a",@progbits
	.sectionflags	@""
	.align	4
.nv.constant0.triton_poi_fused__unsafe_index_add_mul_sub_31:
	.zero		580
